//
// Generated by NVIDIA NVVM Compiler
//
// Compiler Build ID: CL-36424714
// Cuda compilation tools, release 13.0, V13.0.88
// Based on NVVM 20.0.0
//

.version 9.0
.target sm_100
.address_size 64

	// .globl	_Z19const_test_gpu_gmemPjj
.const .align 4 .b8 const_data_gpu[16384];
.global .align 4 .b8 gmem_data_gpu[16384];

.visible .entry _Z19const_test_gpu_gmemPjj(
	.param .u64 .ptr .align 1 _Z19const_test_gpu_gmemPjj_param_0,
	.param .u32 _Z19const_test_gpu_gmemPjj_param_1
)
{
	.reg .pred 	%p<3>;
	.reg .b32 	%r<144>;
	.reg .b64 	%rd<5>;

	ld.param.u64 	%rd1, [_Z19const_test_gpu_gmemPjj_param_0];
	ld.param.u32 	%r10, [_Z19const_test_gpu_gmemPjj_param_1];
	mov.u32 	%r11, %ctaid.x;
	mov.u32 	%r12, %ntid.x;
	mov.u32 	%r13, %tid.x;
	mad.lo.s32 	%r1, %r11, %r12, %r13;
	setp.ge.u32 	%p1, %r1, %r10;
	@%p1 bra 	$L__BB0_4;
	ld.global.u32 	%r2, [gmem_data_gpu];
	ld.global.u32 	%r3, [gmem_data_gpu+4];
	ld.global.u32 	%r4, [gmem_data_gpu+8];
	mov.b32 	%r142, 0;
	ld.global.u32 	%r5, [gmem_data_gpu+12];
	mov.u32 	%r143, %r2;
$L__BB0_2:
	xor.b32  	%r15, %r2, %r143;
	or.b32  	%r16, %r15, %r3;
	and.b32  	%r17, %r16, %r4;
	or.b32  	%r18, %r17, %r5;
	xor.b32  	%r19, %r2, %r18;
	or.b32  	%r20, %r19, %r3;
	and.b32  	%r21, %r20, %r4;
	or.b32  	%r22, %r21, %r5;
	xor.b32  	%r23, %r2, %r22;
	or.b32  	%r24, %r23, %r3;
	and.b32  	%r25, %r24, %r4;
	or.b32  	%r26, %r25, %r5;
	xor.b32  	%r27, %r2, %r26;
	or.b32  	%r28, %r27, %r3;
	and.b32  	%r29, %r28, %r4;
	or.b32  	%r30, %r29, %r5;
	xor.b32  	%r31, %r2, %r30;
	or.b32  	%r32, %r31, %r3;
	and.b32  	%r33, %r32, %r4;
	or.b32  	%r34, %r33, %r5;
	xor.b32  	%r35, %r2, %r34;
	or.b32  	%r36, %r35, %r3;
	and.b32  	%r37, %r36, %r4;
	or.b32  	%r38, %r37, %r5;
	xor.b32  	%r39, %r2, %r38;
	or.b32  	%r40, %r39, %r3;
	and.b32  	%r41, %r40, %r4;
	or.b32  	%r42, %r41, %r5;
	xor.b32  	%r43, %r2, %r42;
	or.b32  	%r44, %r43, %r3;
	and.b32  	%r45, %r44, %r4;
	or.b32  	%r46, %r45, %r5;
	xor.b32  	%r47, %r2, %r46;
	or.b32  	%r48, %r47, %r3;
	and.b32  	%r49, %r48, %r4;
	or.b32  	%r50, %r49, %r5;
	xor.b32  	%r51, %r2, %r50;
	or.b32  	%r52, %r51, %r3;
	and.b32  	%r53, %r52, %r4;
	or.b32  	%r54, %r53, %r5;
	xor.b32  	%r55, %r2, %r54;
	or.b32  	%r56, %r55, %r3;
	and.b32  	%r57, %r56, %r4;
	or.b32  	%r58, %r57, %r5;
	xor.b32  	%r59, %r2, %r58;
	or.b32  	%r60, %r59, %r3;
	and.b32  	%r61, %r60, %r4;
	or.b32  	%r62, %r61, %r5;
	xor.b32  	%r63, %r2, %r62;
	or.b32  	%r64, %r63, %r3;
	and.b32  	%r65, %r64, %r4;
	or.b32  	%r66, %r65, %r5;
	xor.b32  	%r67, %r2, %r66;
	or.b32  	%r68, %r67, %r3;
	and.b32  	%r69, %r68, %r4;
	or.b32  	%r70, %r69, %r5;
	xor.b32  	%r71, %r2, %r70;
	or.b32  	%r72, %r71, %r3;
	and.b32  	%r73, %r72, %r4;
	or.b32  	%r74, %r73, %r5;
	xor.b32  	%r75, %r2, %r74;
	or.b32  	%r76, %r75, %r3;
	and.b32  	%r77, %r76, %r4;
	or.b32  	%r78, %r77, %r5;
	xor.b32  	%r79, %r2, %r78;
	or.b32  	%r80, %r79, %r3;
	and.b32  	%r81, %r80, %r4;
	or.b32  	%r82, %r81, %r5;
	xor.b32  	%r83, %r2, %r82;
	or.b32  	%r84, %r83, %r3;
	and.b32  	%r85, %r84, %r4;
	or.b32  	%r86, %r85, %r5;
	xor.b32  	%r87, %r2, %r86;
	or.b32  	%r88, %r87, %r3;
	and.b32  	%r89, %r88, %r4;
	or.b32  	%r90, %r89, %r5;
	xor.b32  	%r91, %r2, %r90;
	or.b32  	%r92, %r91, %r3;
	and.b32  	%r93, %r92, %r4;
	or.b32  	%r94, %r93, %r5;
	xor.b32  	%r95, %r2, %r94;
	or.b32  	%r96, %r95, %r3;
	and.b32  	%r97, %r96, %r4;
	or.b32  	%r98, %r97, %r5;
	xor.b32  	%r99, %r2, %r98;
	or.b32  	%r100, %r99, %r3;
	and.b32  	%r101, %r100, %r4;
	or.b32  	%r102, %r101, %r5;
	xor.b32  	%r103, %r2, %r102;
	or.b32  	%r104, %r103, %r3;
	and.b32  	%r105, %r104, %r4;
	or.b32  	%r106, %r105, %r5;
	xor.b32  	%r107, %r2, %r106;
	or.b32  	%r108, %r107, %r3;
	and.b32  	%r109, %r108, %r4;
	or.b32  	%r110, %r109, %r5;
	xor.b32  	%r111, %r2, %r110;
	or.b32  	%r112, %r111, %r3;
	and.b32  	%r113, %r112, %r4;
	or.b32  	%r114, %r113, %r5;
	xor.b32  	%r115, %r2, %r114;
	or.b32  	%r116, %r115, %r3;
	and.b32  	%r117, %r116, %r4;
	or.b32  	%r118, %r117, %r5;
	xor.b32  	%r119, %r2, %r118;
	or.b32  	%r120, %r119, %r3;
	and.b32  	%r121, %r120, %r4;
	or.b32  	%r122, %r121, %r5;
	xor.b32  	%r123, %r2, %r122;
	or.b32  	%r124, %r123, %r3;
	and.b32  	%r125, %r124, %r4;
	or.b32  	%r126, %r125, %r5;
	xor.b32  	%r127, %r2, %r126;
	or.b32  	%r128, %r127, %r3;
	and.b32  	%r129, %r128, %r4;
	or.b32  	%r130, %r129, %r5;
	xor.b32  	%r131, %r2, %r130;
	or.b32  	%r132, %r131, %r3;
	and.b32  	%r133, %r132, %r4;
	or.b32  	%r134, %r133, %r5;
	xor.b32  	%r135, %r2, %r134;
	or.b32  	%r136, %r135, %r3;
	and.b32  	%r137, %r136, %r4;
	or.b32  	%r138, %r137, %r5;
	xor.b32  	%r139, %r2, %r138;
	or.b32  	%r140, %r139, %r3;
	and.b32  	%r141, %r140, %r4;
	or.b32  	%r143, %r141, %r5;
	add.s32 	%r142, %r142, 32;
	setp.ne.s32 	%p2, %r142, 4096;
	@%p2 bra 	$L__BB0_2;
	cvta.to.global.u64 	%rd2, %rd1;
	mul.wide.u32 	%rd3, %r1, 4;
	add.s64 	%rd4, %rd2, %rd3;
	st.global.u32 	[%rd4], %r143;
$L__BB0_4:
	ret;

}
	// .globl	_Z20const_test_gpu_constPjj
.visible .entry _Z20const_test_gpu_constPjj(
	.param .u64 .ptr .align 1 _Z20const_test_gpu_constPjj_param_0,
	.param .u32 _Z20const_test_gpu_constPjj_param_1
)
{
	.reg .pred 	%p<3>;
	.reg .b32 	%r<144>;
	.reg .b64 	%rd<5>;

	ld.param.u64 	%rd1, [_Z20const_test_gpu_constPjj_param_0];
	ld.param.u32 	%r10, [_Z20const_test_gpu_constPjj_param_1];
	mov.u32 	%r11, %ctaid.x;
	mov.u32 	%r12, %ntid.x;
	mov.u32 	%r13, %tid.x;
	mad.lo.s32 	%r1, %r11, %r12, %r13;
	setp.ge.u32 	%p1, %r1, %r10;
	@%p1 bra 	$L__BB1_4;
	ld.const.u32 	%r2, [const_data_gpu];
	ld.const.u32 	%r3, [const_data_gpu+4];
	ld.const.u32 	%r4, [const_data_gpu+8];
	mov.b32 	%r142, 0;
	ld.const.u32 	%r5, [const_data_gpu+12];
	mov.u32 	%r143, %r2;
$L__BB1_2:
	xor.b32  	%r15, %r2, %r143;
	or.b32  	%r16, %r15, %r3;
	and.b32  	%r17, %r16, %r4;
	or.b32  	%r18, %r17, %r5;
	xor.b32  	%r19, %r2, %r18;
	or.b32  	%r20, %r19, %r3;
	and.b32  	%r21, %r20, %r4;
	or.b32  	%r22, %r21, %r5;
	xor.b32  	%r23, %r2, %r22;
	or.b32  	%r24, %r23, %r3;
	and.b32  	%r25, %r24, %r4;
	or.b32  	%r26, %r25, %r5;
	xor.b32  	%r27, %r2, %r26;
	or.b32  	%r28, %r27, %r3;
	and.b32  	%r29, %r28, %r4;
	or.b32  	%r30, %r29, %r5;
	xor.b32  	%r31, %r2, %r30;
	or.b32  	%r32, %r31, %r3;
	and.b32  	%r33, %r32, %r4;
	or.b32  	%r34, %r33, %r5;
	xor.b32  	%r35, %r2, %r34;
	or.b32  	%r36, %r35, %r3;
	and.b32  	%r37, %r36, %r4;
	or.b32  	%r38, %r37, %r5;
	xor.b32  	%r39, %r2, %r38;
	or.b32  	%r40, %r39, %r3;
	and.b32  	%r41, %r40, %r4;
	or.b32  	%r42, %r41, %r5;
	xor.b32  	%r43, %r2, %r42;
	or.b32  	%r44, %r43, %r3;
	and.b32  	%r45, %r44, %r4;
	or.b32  	%r46, %r45, %r5;
	xor.b32  	%r47, %r2, %r46;
	or.b32  	%r48, %r47, %r3;
	and.b32  	%r49, %r48, %r4;
	or.b32  	%r50, %r49, %r5;
	xor.b32  	%r51, %r2, %r50;
	or.b32  	%r52, %r51, %r3;
	and.b32  	%r53, %r52, %r4;
	or.b32  	%r54, %r53, %r5;
	xor.b32  	%r55, %r2, %r54;
	or.b32  	%r56, %r55, %r3;
	and.b32  	%r57, %r56, %r4;
	or.b32  	%r58, %r57, %r5;
	xor.b32  	%r59, %r2, %r58;
	or.b32  	%r60, %r59, %r3;
	and.b32  	%r61, %r60, %r4;
	or.b32  	%r62, %r61, %r5;
	xor.b32  	%r63, %r2, %r62;
	or.b32  	%r64, %r63, %r3;
	and.b32  	%r65, %r64, %r4;
	or.b32  	%r66, %r65, %r5;
	xor.b32  	%r67, %r2, %r66;
	or.b32  	%r68, %r67, %r3;
	and.b32  	%r69, %r68, %r4;
	or.b32  	%r70, %r69, %r5;
	xor.b32  	%r71, %r2, %r70;
	or.b32  	%r72, %r71, %r3;
	and.b32  	%r73, %r72, %r4;
	or.b32  	%r74, %r73, %r5;
	xor.b32  	%r75, %r2, %r74;
	or.b32  	%r76, %r75, %r3;
	and.b32  	%r77, %r76, %r4;
	or.b32  	%r78, %r77, %r5;
	xor.b32  	%r79, %r2, %r78;
	or.b32  	%r80, %r79, %r3;
	and.b32  	%r81, %r80, %r4;
	or.b32  	%r82, %r81, %r5;
	xor.b32  	%r83, %r2, %r82;
	or.b32  	%r84, %r83, %r3;
	and.b32  	%r85, %r84, %r4;
	or.b32  	%r86, %r85, %r5;
	xor.b32  	%r87, %r2, %r86;
	or.b32  	%r88, %r87, %r3;
	and.b32  	%r89, %r88, %r4;
	or.b32  	%r90, %r89, %r5;
	xor.b32  	%r91, %r2, %r90;
	or.b32  	%r92, %r91, %r3;
	and.b32  	%r93, %r92, %r4;
	or.b32  	%r94, %r93, %r5;
	xor.b32  	%r95, %r2, %r94;
	or.b32  	%r96, %r95, %r3;
	and.b32  	%r97, %r96, %r4;
	or.b32  	%r98, %r97, %r5;
	xor.b32  	%r99, %r2, %r98;
	or.b32  	%r100, %r99, %r3;
	and.b32  	%r101, %r100, %r4;
	or.b32  	%r102, %r101, %r5;
	xor.b32  	%r103, %r2, %r102;
	or.b32  	%r104, %r103, %r3;
	and.b32  	%r105, %r104, %r4;
	or.b32  	%r106, %r105, %r5;
	xor.b32  	%r107, %r2, %r106;
	or.b32  	%r108, %r107, %r3;
	and.b32  	%r109, %r108, %r4;
	or.b32  	%r110, %r109, %r5;
	xor.b32  	%r111, %r2, %r110;
	or.b32  	%r112, %r111, %r3;
	and.b32  	%r113, %r112, %r4;
	or.b32  	%r114, %r113, %r5;
	xor.b32  	%r115, %r2, %r114;
	or.b32  	%r116, %r115, %r3;
	and.b32  	%r117, %r116, %r4;
	or.b32  	%r118, %r117, %r5;
	xor.b32  	%r119, %r2, %r118;
	or.b32  	%r120, %r119, %r3;
	and.b32  	%r121, %r120, %r4;
	or.b32  	%r122, %r121, %r5;
	xor.b32  	%r123, %r2, %r122;
	or.b32  	%r124, %r123, %r3;
	and.b32  	%r125, %r124, %r4;
	or.b32  	%r126, %r125, %r5;
	xor.b32  	%r127, %r2, %r126;
	or.b32  	%r128, %r127, %r3;
	and.b32  	%r129, %r128, %r4;
	or.b32  	%r130, %r129, %r5;
	xor.b32  	%r131, %r2, %r130;
	or.b32  	%r132, %r131, %r3;
	and.b32  	%r133, %r132, %r4;
	or.b32  	%r134, %r133, %r5;
	xor.b32  	%r135, %r2, %r134;
	or.b32  	%r136, %r135, %r3;
	and.b32  	%r137, %r136, %r4;
	or.b32  	%r138, %r137, %r5;
	xor.b32  	%r139, %r2, %r138;
	or.b32  	%r140, %r139, %r3;
	and.b32  	%r141, %r140, %r4;
	or.b32  	%r143, %r141, %r5;
	add.s32 	%r142, %r142, 32;
	setp.ne.s32 	%p2, %r142, 4096;
	@%p2 bra 	$L__BB1_2;
	cvta.to.global.u64 	%rd2, %rd1;
	mul.wide.u32 	%rd3, %r1, 4;
	add.s64 	%rd4, %rd2, %rd3;
	st.global.u32 	[%rd4], %r143;
$L__BB1_4:
	ret;

}


// ===== COMPILED SASS (sm_100) =====

	.target	sm_100

	.elftype	@"ET_EXEC"


//--------------------- .note.nv.tkinfo           --------------------------
	.section	.note.nv.tkinfo,"",@"SHT_NOTE"
	.sectionflags	@"SHF_NOTE_NV_TKINFO"
	.tkinfo
        /*0018*/ 	.word	0x00000002
        /*0030*/ 	.string	""
        /*0030*/ 	.string	"ptxas"
        /*0030*/ 	.string	"Cuda compilation tools, release 13.0, V13.0.88"
        /*0030*/ 	.string	"Build cuda_13.0.r13.0/compiler.36424714_0"
        /*0030*/ 	.string	"-arch sm_100 -m 64 "



//--------------------- .note.nv.cuinfo           --------------------------
	.section	.note.nv.cuinfo,"",@"SHT_NOTE"
	.sectionflags	@"SHF_NOTE_NV_CUINFO"
        /*0018*/ 	.short	0x0002
        /*001a*/ 	.short	0x0064
        /*001c*/ 	.short	0x0082
	.zero		2


//--------------------- .nv.info                  --------------------------
	.section	.nv.info,"",@"SHT_CUDA_INFO"
	.align	4


	//----- nvinfo : EIATTR_REGCOUNT
	.align		4
        /*0000*/ 	.byte	0x04, 0x2f
        /*0002*/ 	.short	(.L_3 - .L_2)
	.align		4
.L_2:
        /*0004*/ 	.word	index@(_Z19const_test_gpu_gmemPjj)
        /*0008*/ 	.word	0x0000000c


	//----- nvinfo : EIATTR_FRAME_SIZE
	.align		4
.L_3:
        /*000c*/ 	.byte	0x04, 0x11
        /*000e*/ 	.short	(.L_5 - .L_4)
	.align		4
.L_4:
        /*0010*/ 	.word	index@(_Z19const_test_gpu_gmemPjj)
        /*0014*/ 	.word	0x00000000


	//----- nvinfo : EIATTR_REGCOUNT
	.align		4
.L_5:
        /*0018*/ 	.byte	0x04, 0x2f
        /*001a*/ 	.short	(.L_7 - .L_6)
	.align		4
.L_6:
        /*001c*/ 	.word	index@(_Z20const_test_gpu_constPjj)
        /*0020*/ 	.word	0x0000000a


	//----- nvinfo : EIATTR_FRAME_SIZE
	.align		4
.L_7:
        /*0024*/ 	.byte	0x04, 0x11
        /*0026*/ 	.short	(.L_9 - .L_8)
	.align		4
.L_8:
        /*0028*/ 	.word	index@(_Z20const_test_gpu_constPjj)
        /*002c*/ 	.word	0x00000000


	//----- nvinfo : EIATTR_MIN_STACK_SIZE
	.align		4
.L_9:
        /*0030*/ 	.byte	0x04, 0x12
        /*0032*/ 	.short	(.L_11 - .L_10)
	.align		4
.L_10:
        /*0034*/ 	.word	index@(_Z20const_test_gpu_constPjj)
        /*0038*/ 	.word	0x00000000


	//----- nvinfo : EIATTR_MIN_STACK_SIZE
	.align		4
.L_11:
        /*003c*/ 	.byte	0x04, 0x12
        /*003e*/ 	.short	(.L_13 - .L_12)
	.align		4
.L_12:
        /*0040*/ 	.word	index@(_Z19const_test_gpu_gmemPjj)
        /*0044*/ 	.word	0x00000000
.L_13:


//--------------------- .nv.compat                --------------------------
	.section	.nv.compat,"",@"SHT_CUDA_COMPAT_INFO"
	.align	4
        /*0000*/ 	.byte	0x02, 0x09, 0x00, 0x00, 0x02, 0x02, 0x01, 0x00, 0x02, 0x05, 0x05, 0x00, 0x03, 0x07, 0x01, 0x01
        /*0010*/ 	.byte	0x02, 0x03, 0x00, 0x00, 0x02, 0x06, 0x01, 0x00, 0x04, 0x0b, 0x08, 0x00, 0x09, 0x00, 0x00, 0x00
        /*0020*/ 	.byte	0x00, 0x00, 0x00, 0x00


//--------------------- .nv.info._Z20const_test_gpu_constPjj --------------------------
	.section	.nv.info._Z20const_test_gpu_constPjj,"",@"SHT_CUDA_INFO"
	.sectionflags	@""
	.align	4


	//----- nvinfo : EIATTR_CUDA_API_VERSION
	.align		4
        /*0000*/ 	.byte	0x04, 0x37
        /*0002*/ 	.short	(.L_15 - .L_14)
.L_14:
        /*0004*/ 	.word	0x00000082


	//----- nvinfo : EIATTR_KPARAM_INFO
	.align		4
.L_15:
        /*0008*/ 	.byte	0x04, 0x17
        /*000a*/ 	.short	(.L_17 - .L_16)
.L_16:
        /*000c*/ 	.word	0x00000000
        /*0010*/ 	.short	0x0001
        /*0012*/ 	.short	0x0008
        /*0014*/ 	.byte	0x00, 0xf0, 0x11, 0x00


	//----- nvinfo : EIATTR_KPARAM_INFO
	.align		4
.L_17:
        /*0018*/ 	.byte	0x04, 0x17
        /*001a*/ 	.short	(.L_19 - .L_18)
.L_18:
        /*001c*/ 	.word	0x00000000
        /*0020*/ 	.short	0x0000
        /*0022*/ 	.short	0x0000
        /*0024*/ 	.byte	0x00, 0xf5, 0x21, 0x00


	//----- nvinfo : EIATTR_SPARSE_MMA_MASK
	.align		4
.L_19:
        /*0028*/ 	.byte	0x03, 0x50
        /*002a*/ 	.short	0x0000


	//----- nvinfo : EIATTR_MAXREG_COUNT
	.align		4
        /*002c*/ 	.byte	0x03, 0x1b
        /*002e*/ 	.short	0x00ff


	//----- nvinfo : EIATTR_MERCURY_ISA_VERSION
	.align		4
        /*0030*/ 	.byte	0x03, 0x5f
        /*0032*/ 	.short	0x0101


	//----- nvinfo : EIATTR_VRC_CTA_INIT_COUNT
	.align		4
        /*0034*/ 	.byte	0x02, 0x4a
	.zero		1
	.zero		1


	//----- nvinfo : EIATTR_EXIT_INSTR_OFFSETS
	.align		4
        /*0038*/ 	.byte	0x04, 0x1c
        /*003a*/ 	.short	(.L_21 - .L_20)


	//   ....[0]....
.L_20:
        /*003c*/ 	.word	0x00000070


	//   ....[1]....
        /*0040*/ 	.word	0x00000540


	//----- nvinfo : EIATTR_CBANK_PARAM_SIZE
	.align		4
.L_21:
        /*0044*/ 	.byte	0x03, 0x19
        /*0046*/ 	.short	0x000c


	//----- nvinfo : EIATTR_PARAM_CBANK
	.align		4
        /*0048*/ 	.byte	0x04, 0x0a
        /*004a*/ 	.short	(.L_23 - .L_22)
	.align		4
.L_22:
        /*004c*/ 	.word	index@(.nv.constant0._Z20const_test_gpu_constPjj)
        /*0050*/ 	.short	0x0380
        /*0052*/ 	.short	0x000c


	//----- nvinfo : EIATTR_SW_WAR
	.align		4
.L_23:
        /*0054*/ 	.byte	0x04, 0x36
        /*0056*/ 	.short	(.L_25 - .L_24)
.L_24:
        /*0058*/ 	.word	0x00000008
.L_25:


//--------------------- .nv.info._Z19const_test_gpu_gmemPjj --------------------------
	.section	.nv.info._Z19const_test_gpu_gmemPjj,"",@"SHT_CUDA_INFO"
	.sectionflags	@""
	.align	4


	//----- nvinfo : EIATTR_CUDA_API_VERSION
	.align		4
        /*0000*/ 	.byte	0x04, 0x37
        /*0002*/ 	.short	(.L_27 - .L_26)
.L_26:
        /*0004*/ 	.word	0x00000082


	//----- nvinfo : EIATTR_KPARAM_INFO
	.align		4
.L_27:
        /*0008*/ 	.byte	0x04, 0x17
        /*000a*/ 	.short	(.L_29 - .L_28)
.L_28:
        /*000c*/ 	.word	0x00000000
        /*0010*/ 	.short	0x0001
        /*0012*/ 	.short	0x0008
        /*0014*/ 	.byte	0x00, 0xf0, 0x11, 0x00


	//----- nvinfo : EIATTR_KPARAM_INFO
	.align		4
.L_29:
        /*0018*/ 	.byte	0x04, 0x17
        /*001a*/ 	.short	(.L_31 - .L_30)
.L_30:
        /*001c*/ 	.word	0x00000000
        /*0020*/ 	.short	0x0000
        /*0022*/ 	.short	0x0000
        /*0024*/ 	.byte	0x00, 0xf5, 0x21, 0x00


	//----- nvinfo : EIATTR_SPARSE_MMA_MASK
	.align		4
.L_31:
        /*0028*/ 	.byte	0x03, 0x50
        /*002a*/ 	.short	0x0000


	//----- nvinfo : EIATTR_MAXREG_COUNT
	.align		4
        /*002c*/ 	.byte	0x03, 0x1b
        /*002e*/ 	.short	0x00ff


	//----- nvinfo : EIATTR_MERCURY_ISA_VERSION
	.align		4
        /*0030*/ 	.byte	0x03, 0x5f
        /*0032*/ 	.short	0x0101


	//----- nvinfo : EIATTR_VRC_CTA_INIT_COUNT
	.align		4
        /*0034*/ 	.byte	0x02, 0x4a
	.zero		1
	.zero		1


	//----- nvinfo : EIATTR_EXIT_INSTR_OFFSETS
	.align		4
        /*0038*/ 	.byte	0x04, 0x1c
        /*003a*/ 	.short	(.L_33 - .L_32)


	//   ....[0]....
.L_32:
        /*003c*/ 	.word	0x00000070


	//   ....[1]....
        /*0040*/ 	.word	0x00000560


	//----- nvinfo : EIATTR_CBANK_PARAM_SIZE
	.align		4
.L_33:
        /*0044*/ 	.byte	0x03, 0x19
        /*0046*/ 	.short	0x000c


	//----- nvinfo : EIATTR_PARAM_CBANK
	.align		4
        /*0048*/ 	.byte	0x04, 0x0a
        /*004a*/ 	.short	(.L_35 - .L_34)
	.align		4
.L_34:
        /*004c*/ 	.word	index@(.nv.constant0._Z19const_test_gpu_gmemPjj)
        /*0050*/ 	.short	0x0380
        /*0052*/ 	.short	0x000c


	//----- nvinfo : EIATTR_SW_WAR
	.align		4
.L_35:
        /*0054*/ 	.byte	0x04, 0x36
        /*0056*/ 	.short	(.L_37 - .L_36)
.L_36:
        /*0058*/ 	.word	0x00000008
.L_37:


//--------------------- .nv.callgraph             --------------------------
	.section	.nv.callgraph,"",@"SHT_CUDA_CALLGRAPH"
	.align	4
	.sectionentsize	8
	.align		4
        /*0000*/ 	.word	0x00000000
	.align		4
        /*0004*/ 	.word	0xffffffff
	.align		4
        /*0008*/ 	.word	0x00000000
	.align		4
        /*000c*/ 	.word	0xfffffffe
	.align		4
        /*0010*/ 	.word	0x00000000
	.align		4
        /*0014*/ 	.word	0xfffffffd
	.align		4
        /*0018*/ 	.word	0x00000000
	.align		4
        /*001c*/ 	.word	0xfffffffc


//--------------------- .nv.constant3             --------------------------
	.section	.nv.constant3,"a",@progbits
	.align	4
.nv.constant3:
	.type		const_data_gpu,@object
	.size		const_data_gpu,(.L_0 - const_data_gpu)
const_data_gpu:
	.zero		16384
.L_0:


//--------------------- .nv.constant4             --------------------------
	.section	.nv.constant4,"a",@progbits
	.align	8
	.align		8
.nv.constant4:
        /*0000*/ 	.dword	gmem_data_gpu


//--------------------- .text._Z20const_test_gpu_constPjj --------------------------
	.section	.text._Z20const_test_gpu_constPjj,"ax",@progbits
	.align	128
        .global         _Z20const_test_gpu_constPjj
        .type           _Z20const_test_gpu_constPjj,@function
        .size           _Z20const_test_gpu_constPjj,(.L_x_4 - _Z20const_test_gpu_constPjj)
        .other          _Z20const_test_gpu_constPjj,@"STO_CUDA_ENTRY STV_DEFAULT"
_Z20const_test_gpu_constPjj:
.text._Z20const_test_gpu_constPjj:
[----:B------:R-:W-:Y:S01]  /*0000*/  LDC R1, c[0x0][0x37c] ;  /* 0x0000df00ff017b82 */ /* 0x000fe20000000800 */
[----:B------:R-:W0:Y:S07]  /*0010*/  S2R R3, SR_TID.X ;  /* 0x0000000000037919 */ /* 0x000e2e0000002100 */
[----:B------:R-:W0:Y:S01]  /*0020*/  S2UR UR4, SR_CTAID.X ;  /* 0x00000000000479c3 */ /* 0x000e220000002500 */
[----:B------:R-:W1:Y:S07]  /*0030*/  LDCU UR5, c[0x0][0x388] ;  /* 0x00007100ff0577ac */ /* 0x000e6e0008000800 */
[----:B------:R-:W0:Y:S02]  /*0040*/  LDC R0, c[0x0][0x360] ;  /* 0x0000d800ff007b82 */ /* 0x000e240000000800 */
[----:B0-----:R-:W-:-:S05]  /*0050*/  IMAD R0, R0, UR4, R3 ;  /* 0x0000000400007c24 */ /* 0x001fca000f8e0203 */
[----:B-1----:R-:W-:-:S13]  /*0060*/  ISETP.GE.U32.AND P0, PT, R0, UR5, PT ;  /* 0x0000000500007c0c */ /* 0x002fda000bf06070 */
[----:B------:R-:W-:Y:S05]  /*0070*/  @P0 EXIT ;  /* 0x000000000000094d */ /* 0x000fea0003800000 */
[----:B------:R-:W0:Y:S01]  /*0080*/  LDC.64 R2, c[0x3][RZ] ;  /* 0x00c00000ff027b82 */ /* 0x000e220000000a00 */
[----:B------:R-:W1:Y:S01]  /*0090*/  LDCU UR4, c[0x3][URZ] ;  /* 0x00c00000ff0477ac */ /* 0x000e620008000800 */
[----:B------:R-:W2:Y:S06]  /*00a0*/  LDCU.64 UR6, c[0x0][0x358] ;  /* 0x00006b00ff0677ac */ /* 0x000eac0008000a00 */
[----:B------:R-:W3:Y:S01]  /*00b0*/  LDC.64 R4, c[0x3][0x8] ;  /* 0x00c00200ff047b82 */ /* 0x000ee20000000a00 */
[----:B-1----:R-:W-:Y:S01]  /*00c0*/  IMAD.U32 R7, RZ, RZ, UR4 ;  /* 0x00000004ff077e24 */ /* 0x002fe2000f8e00ff */
[----:B--2---:R-:W-:-:S06]  /*00d0*/  UMOV UR4, URZ ;  /* 0x000000ff00047c82 */ /* 0x004fcc0008000000 */
.L_x_0:
[----:B0-----:R-:W-:Y:S01]  /*00e0*/  LOP3.LUT R7, R3, R7, R2, 0xf6, !PT ;  /* 0x0000000703077212 */ /* 0x001fe200078ef602 */
[----:B------:R-:W-:-:S03]  /*00f0*/  UIADD3 UR4, UPT, UPT, UR4, 0x20, URZ ;  /* 0x0000002004047890 */ /* 0x000fc6000fffe0ff */
[----:B---3--:R-:W-:Y:S01]  /*0100*/  LOP3.LUT R7, R5, R7, R4, 0xf8, !PT ;  /* 0x0000000705077212 */ /* 0x008fe200078ef804 */
[----:B------:R-:W-:-:S03]  /*0110*/  UISETP.NE.AND UP0, UPT, UR4, 0x1000, UPT ;  /* 0x000010000400788c */ /* 0x000fc6000bf05270 */
[----:B------:R-:W-:-:S04]  /*0120*/  LOP3.LUT R7, R3, R7, R2, 0xf6, !PT ;  /* 0x0000000703077212 */ /* 0x000fc800078ef602 */
        /* <DEDUP_REMOVED lines=60> */
[----:B------:R-:W-:Y:S01]  /*04f0*/  LOP3.LUT R7, R5, R7, R4, 0xf8, !PT ;  /* 0x0000000705077212 */ /* 0x000fe200078ef804 */
[----:B------:R-:W-:Y:S06]  /*0500*/  BRA.U UP0, `(.L_x_0) ;  /* 0xfffffff900f47547 */ /* 0x000fec000b83ffff */
[----:B------:R-:W0:Y:S02]  /*0510*/  LDC.64 R2, c[0x0][0x380] ;  /* 0x0000e000ff027b82 */ /* 0x000e240000000a00 */
[----:B0-----:R-:W-:-:S05]  /*0520*/  IMAD.WIDE.U32 R2, R0, 0x4, R2 ;  /* 0x0000000400027825 */ /* 0x001fca00078e0002 */
[----:B------:R-:W-:Y:S01]  /*0530*/  STG.E desc[UR6][R2.64], R7 ;  /* 0x0000000702007986 */ /* 0x000fe2000c101906 */
[----:B------:R-:W-:Y:S05]  /*0540*/  EXIT ;  /* 0x000000000000794d */ /* 0x000fea0003800000 */
.L_x_1:
[----:B------:R-:W-:-:S00]  /*0550*/  BRA `(.L_x_1) ;  /* 0xfffffffc00fc7947 */ /* 0x000fc0000383ffff */
[----:B------:R-:W-:-:S00]  /*0560*/  NOP ;  /* 0x0000000000007918 */ /* 0x000fc00000000000 */
        /* <DEDUP_REMOVED lines=9> */
.L_x_4:


//--------------------- .text._Z19const_test_gpu_gmemPjj --------------------------
	.section	.text._Z19const_test_gpu_gmemPjj,"ax",@progbits
	.align	128
        .global         _Z19const_test_gpu_gmemPjj
        .type           _Z19const_test_gpu_gmemPjj,@function
        .size           _Z19const_test_gpu_gmemPjj,(.L_x_5 - _Z19const_test_gpu_gmemPjj)
        .other          _Z19const_test_gpu_gmemPjj,@"STO_CUDA_ENTRY STV_DEFAULT"
_Z19const_test_gpu_gmemPjj:
.text._Z19const_test_gpu_gmemPjj:
        /* <DEDUP_REMOVED lines=9> */
[----:B------:R-:W0:Y:S02]  /*0090*/  LDCU.64 UR6, c[0x0][0x358] ;  /* 0x00006b00ff0677ac */ /* 0x000e240008000a00 */
[----:B0-----:R-:W2:Y:S04]  /*00a0*/  LDG.E R2, desc[UR6][R6.64] ;  /* 0x0000000606027981 */ /* 0x001ea8000c1e1900 */
[----:B------:R0:W5:Y:S04]  /*00b0*/  LDG.E R3, desc[UR6][R6.64+0x4] ;  /* 0x0000040606037981 */ /* 0x000168000c1e1900 */
[----:B------:R0:W5:Y:S04]  /*00c0*/  LDG.E R4, desc[UR6][R6.64+0x8] ;  /* 0x0000080606047981 */ /* 0x000168000c1e1900 */
[----:B------:R0:W5:Y:S01]  /*00d0*/  LDG.E R5, desc[UR6][R6.64+0xc] ;  /* 0x00000c0606057981 */ /* 0x000162000c1e1900 */
[----:B------:R-:W-:Y:S01]  /*00e0*/  UMOV UR4, URZ ;  /* 0x000000ff00047c82 */ /* 0x000fe20008000000 */
[----:B0-2---:R-:W-:-:S07]  /*00f0*/  IMAD.MOV.U32 R9, RZ, RZ, R2 ;  /* 0x000000ffff097224 */ /* 0x005fce00078e0002 */
.L_x_2:
[----:B-----5:R-:W-:Y:S01]  /*0100*/  LOP3.LUT R6, R3, R2, R9, 0xf6, !PT ;  /* 0x0000000203067212 */ /* 0x020fe200078ef609 */
[----:B------:R-:W-:-:S03]  /*0110*/  UIADD3 UR4, UPT, UPT, UR4, 0x20, URZ ;  /* 0x0000002004047890 */ /* 0x000fc6000fffe0ff */
[----:B------:R-:W-:Y:S01]  /*0120*/  LOP3.LUT R6, R5, R6, R4, 0xf8, !PT ;  /* 0x0000000605067212 */ /* 0x000fe200078ef804 */
        /* <DEDUP_REMOVED lines=68> */
.L_x_3:
        /* <DEDUP_REMOVED lines=9> */
.L_x_5:


//--------------------- .nv.shared.reserved.0     --------------------------
	.section	.nv.shared.reserved.0,"aw",@nobits
	.weak		__nv_reservedSMEM_offset_0_alias
	.size		__nv_reservedSMEM_offset_0_alias, 0, 64
	.other		__nv_reservedSMEM_offset_0_alias,@"STO_CUDA_RESERVED_SHARED STV_DEFAULT"
__nv_reservedSMEM_offset_0_alias:
	.zero		0
	.zero		64


//--------------------- .nv.global                --------------------------
	.section	.nv.global,"aw",@nobits
	.align	4
.nv.global:
	.type		gmem_data_gpu,@object
	.size		gmem_data_gpu,(.L_1 - gmem_data_gpu)
gmem_data_gpu:
	.zero		16384
.L_1:


//--------------------- .nv.constant0._Z20const_test_gpu_constPjj --------------------------
	.section	.nv.constant0._Z20const_test_gpu_constPjj,"a",@progbits
	.sectionflags	@""
	.align	4
.nv.constant0._Z20const_test_gpu_constPjj:
	.zero		908


//--------------------- .nv.constant0._Z19const_test_gpu_gmemPjj --------------------------
	.section	.nv.constant0._Z19const_test_gpu_gmemPjj,"a",@progbits
	.sectionflags	@""
	.align	4
.nv.constant0._Z19const_test_gpu_gmemPjj:
	.zero		908


//--------------------- SYMBOLS --------------------------

	.type		.nv.reservedSmem.offset0,@object
	.size		.nv.reservedSmem.offset0,0x4
